	.headerflags	@"EF_CUDA_TEXMODE_UNIFIED EF_CUDA_64BIT_ADDRESS EF_CUDA_ACCELERATORS EF_CUDA_SM90 EF_CUDA_VIRTUAL_SM(EF_CUDA_SM90)"
	.elftype	@"ET_EXEC"


//--------------------- .nv.info                  --------------------------
	.section	.nv.info,"",@"SHT_CUDA_INFO"
	.align	4


	//----- nvinfo : EIATTR_REGCOUNT
	.align		4
        /*0000*/ 	.byte	0x04, 0x2f
        /*0002*/ 	.short	(.L_1 - .L_0)
	.align		4
.L_0:
        /*0004*/ 	.word	index@(triton_poi_fused_convolution_23)
        /*0008*/ 	.word	0x00000020


	//----- nvinfo : EIATTR_MIN_STACK_SIZE
	.align		4
.L_1:
        /*000c*/ 	.byte	0x04, 0x12
        /*000e*/ 	.short	(.L_3 - .L_2)
	.align		4
.L_2:
        /*0010*/ 	.word	index@(triton_poi_fused_convolution_23)
        /*0014*/ 	.word	0x00000000


	//----- nvinfo : EIATTR_FRAME_SIZE
	.align		4
.L_3:
        /*0018*/ 	.byte	0x04, 0x11
        /*001a*/ 	.short	(.L_5 - .L_4)
	.align		4
.L_4:
        /*001c*/ 	.word	index@(triton_poi_fused_convolution_23)
        /*0020*/ 	.word	0x00000000


	//----- nvinfo : EIATTR_MIN_STACK_SIZE
	.align		4
.L_5:
        /*0024*/ 	.byte	0x04, 0x12
        /*0026*/ 	.short	(.L_7 - .L_6)
	.align		4
.L_6:
        /*0028*/ 	.word	index@(triton_poi_fused_convolution_23)
        /*002c*/ 	.word	0x00000000
.L_7:


//--------------------- .nv.info.triton_poi_fused_convolution_23 --------------------------
	.section	.nv.info.triton_poi_fused_convolution_23,"",@"SHT_CUDA_INFO"
	.sectionflags	@""
	.align	4


	//----- nvinfo : EIATTR_CUDA_API_VERSION
	.align		4
        /*0000*/ 	.byte	0x04, 0x37
        /*0002*/ 	.short	(.L_9 - .L_8)
.L_8:
        /*0004*/ 	.word	0x0000007c


	//----- nvinfo : EIATTR_KPARAM_INFO
	.align		4
.L_9:
        /*0008*/ 	.byte	0x04, 0x17
        /*000a*/ 	.short	(.L_11 - .L_10)
.L_10:
        /*000c*/ 	.word	0x00000000
        /*0010*/ 	.short	0x0003
        /*0012*/ 	.short	0x0014
        /*0014*/ 	.byte	0x00, 0xf0, 0x11, 0x00


	//----- nvinfo : EIATTR_KPARAM_INFO
	.align		4
.L_11:
        /*0018*/ 	.byte	0x04, 0x17
        /*001a*/ 	.short	(.L_13 - .L_12)
.L_12:
        /*001c*/ 	.word	0x00000000
        /*0020*/ 	.short	0x0002
        /*0022*/ 	.short	0x0010
        /*0024*/ 	.byte	0x00, 0xf0, 0x11, 0x00


	//----- nvinfo : EIATTR_KPARAM_INFO
	.align		4
.L_13:
        /*0028*/ 	.byte	0x04, 0x17
        /*002a*/ 	.short	(.L_15 - .L_14)
.L_14:
        /*002c*/ 	.word	0x00000000
        /*0030*/ 	.short	0x0001
        /*0032*/ 	.short	0x0008
        /*0034*/ 	.byte	0x00, 0xf4, 0x21, 0x00


	//----- nvinfo : EIATTR_KPARAM_INFO
	.align		4
.L_15:
        /*0038*/ 	.byte	0x04, 0x17
        /*003a*/ 	.short	(.L_17 - .L_16)
.L_16:
        /*003c*/ 	.word	0x00000000
        /*0040*/ 	.short	0x0000
        /*0042*/ 	.short	0x0000
        /*0044*/ 	.byte	0x00, 0xf4, 0x21, 0x00


	//----- nvinfo : EIATTR_SPARSE_MMA_MASK
	.align		4
.L_17:
        /*0048*/ 	.byte	0x03, 0x50
        /*004a*/ 	.short	0x0000


	//----- nvinfo : EIATTR_MAXREG_COUNT
	.align		4
        /*004c*/ 	.byte	0x03, 0x1b
        /*004e*/ 	.short	0x00ff


	//----- nvinfo : EIATTR_EXIT_INSTR_OFFSETS
	.align		4
        /*0050*/ 	.byte	0x04, 0x1c
        /*0052*/ 	.short	(.L_19 - .L_18)


	//   ....[0]....
.L_18:
        /*0054*/ 	.word	0x00000970


	//   ....[1]....
        /*0058*/ 	.word	0x00000a10


	//----- nvinfo : EIATTR_REQNTID
	.align		4
.L_19:
        /*005c*/ 	.byte	0x04, 0x10
        /*005e*/ 	.short	(.L_21 - .L_20)
.L_20:
        /*0060*/ 	.word	0x00000080
        /*0064*/ 	.word	0x00000001
        /*0068*/ 	.word	0x00000001


	//----- nvinfo : EIATTR_CBANK_PARAM_SIZE
	.align		4
.L_21:
        /*006c*/ 	.byte	0x03, 0x19
        /*006e*/ 	.short	0x0018


	//----- nvinfo : EIATTR_PARAM_CBANK
	.align		4
        /*0070*/ 	.byte	0x04, 0x0a
        /*0072*/ 	.short	(.L_23 - .L_22)
	.align		4
.L_22:
        /*0074*/ 	.word	index@(.nv.constant0.triton_poi_fused_convolution_23)
        /*0078*/ 	.short	0x0210
        /*007a*/ 	.short	0x0018


	//----- nvinfo : EIATTR_SW_WAR
	.align		4
.L_23:
        /*007c*/ 	.byte	0x04, 0x36
        /*007e*/ 	.short	(.L_25 - .L_24)
.L_24:
        /*0080*/ 	.word	0x00000008
.L_25:


//--------------------- .nv.callgraph             --------------------------
	.section	.nv.callgraph,"",@"SHT_CUDA_CALLGRAPH"
	.align	4
	.sectionentsize	8
	.align		4
        /*0000*/ 	.word	0x00000000
	.align		4
        /*0004*/ 	.word	0xffffffff
	.align		4
        /*0008*/ 	.word	0x00000000
	.align		4
        /*000c*/ 	.word	0xfffffffe
	.align		4
        /*0010*/ 	.word	0x00000000
	.align		4
        /*0014*/ 	.word	0xfffffffd
	.align		4
        /*0018*/ 	.word	0x00000000
	.align		4
        /*001c*/ 	.word	0xfffffffc


//--------------------- .text.triton_poi_fused_convolution_23 --------------------------
	.section	.text.triton_poi_fused_convolution_23,"ax",@progbits
	.sectionflags	@"SHF_BARRIERS=1"
	.align	128
        .global         triton_poi_fused_convolution_23
        .type           triton_poi_fused_convolution_23,@function
        .size           triton_poi_fused_convolution_23,(.L_x_1 - triton_poi_fused_convolution_23)
        .other          triton_poi_fused_convolution_23,@"STO_CUDA_ENTRY STV_DEFAULT"
triton_poi_fused_convolution_23:
.text.triton_poi_fused_convolution_23:
[----:B------:R-:W0:Y:S01]  /*0000*/  LDC R1, c[0x0][0x28] ;  /* 0x00000a00ff017b82 */ /* 0x000e220000000800 */
[----:B------:R-:W1:Y:S07]  /*0010*/  S2R R3, SR_CTAID.X ;  /* 0x0000000000037919 */ /* 0x000e6e0000002500 */
[----:B------:R-:W2:Y:S01]  /*0020*/  S2UR UR4, SR_CTAID.Y ;  /* 0x00000000000479c3 */ /* 0x000ea20000002600 */
[----:B------:R-:W-:Y:S02]  /*0030*/  CS2R R8, SRZ ;  /* 0x0000000000087805 */ /* 0x000fe4000001ff00 */
[----:B------:R-:W-:Y:S01]  /*0040*/  CS2R R10, SRZ ;  /* 0x00000000000a7805 */ /* 0x000fe2000001ff00 */
[----:B------:R-:W3:Y:S01]  /*0050*/  S2R R2, SR_TID.X ;  /* 0x0000000000027919 */ /* 0x000ee20000002100 */
[----:B------:R-:W-:-:S03]  /*0060*/  ULDC.64 UR8, c[0x0][0x208] ;  /* 0x0000820000087ab9 */ /* 0x000fc60000000a00 */
[----:B------:R-:W4:Y:S01]  /*0070*/  LDC.64 R4, c[0x0][0x210] ;  /* 0x00008400ff047b82 */ /* 0x000f220000000a00 */
[----:B--2---:R-:W-:Y:S01]  /*0080*/  USHF.L.U32 UR4, UR4, 0x5, URZ ;  /* 0x0000000504047899 */ /* 0x004fe2000800063f */
[----:B-1----:R-:W-:Y:S02]  /*0090*/  IMAD.SHL.U32 R3, R3, 0x20, RZ ;  /* 0x0000002003037824 */ /* 0x002fe400078e00ff */
[----:B---3--:R-:W-:Y:S01]  /*00a0*/  IMAD.SHL.U32 R6, R2, 0x4, RZ ;  /* 0x0000000402067824 */ /* 0x008fe200078e00ff */
[----:B------:R-:W-:-:S04]  /*00b0*/  SHF.R.U32.HI R0, RZ, 0x3, R2 ;  /* 0x00000003ff007819 */ /* 0x000fc80000011602 */
[----:B------:R-:W-:Y:S02]  /*00c0*/  SGXT.U32 R0, R0, 0x4 ;  /* 0x000000040000781a */ /* 0x000fe40000000000 */
[----:B------:R-:W-:Y:S02]  /*00d0*/  LOP3.LUT R7, R3, 0x1c, R6, 0xf8, !PT ;  /* 0x0000001c03077812 */ /* 0x000fe400078ef806 */
[----:B------:R-:W-:Y:S02]  /*00e0*/  LOP3.LUT R0, R0, UR4, RZ, 0xfc, !PT ;  /* 0x0000000400007c12 */ /* 0x000fe4000f8efcff */
[----:B------:R-:W-:-:S03]  /*00f0*/  ISETP.GE.AND P0, PT, R7, 0x100, PT ;  /* 0x000001000700780c */ /* 0x000fc60003f06270 */
[C---:B------:R-:W-:Y:S01]  /*0100*/  IMAD R13, R0.reuse, 0x100, R7 ;  /* 0x00000100000d7824 */ /* 0x040fe200078e0207 */
[----:B------:R-:W-:-:S03]  /*0110*/  ISETP.LT.AND P1, PT, R0, 0x20c, !P0 ;  /* 0x0000020c0000780c */ /* 0x000fc60004721270 */
[----:B----4-:R-:W-:-:S10]  /*0120*/  IMAD.WIDE R12, R13, 0x4, R4 ;  /* 0x000000040d0c7825 */ /* 0x010fd400078e0204 */
[----:B------:R1:W2:Y:S01]  /*0130*/  @P1 LDG.E.EL.128 R8, desc[UR8][R12.64] ;  /* 0x000000080c081981 */ /* 0x0002a2000c2e1d00 */
[----:B------:R-:W-:-:S04]  /*0140*/  LOP3.LUT R0, R0, 0x10, RZ, 0xfc, !PT ;  /* 0x0000001000007812 */ /* 0x000fc800078efcff */
[C---:B------:R-:W-:Y:S01]  /*0150*/  ISETP.LT.AND P0, PT, R0.reuse, 0x20c, !P0 ;  /* 0x0000020c0000780c */ /* 0x040fe20004701270 */
[----:B------:R-:W-:Y:S01]  /*0160*/  IMAD R15, R0, 0x100, R7 ;  /* 0x00000100000f7824 */ /* 0x000fe200078e0207 */
[----:B------:R-:W-:-:S03]  /*0170*/  CS2R R6, SRZ ;  /* 0x0000000000067805 */ /* 0x000fc6000001ff00 */
[----:B------:R-:W-:Y:S01]  /*0180*/  IMAD.WIDE R14, R15, 0x4, R4 ;  /* 0x000000040f0e7825 */ /* 0x000fe200078e0204 */
[----:B------:R-:W-:-:S07]  /*0190*/  CS2R R4, SRZ ;  /* 0x0000000000047805 */ /* 0x000fce000001ff00 */
[----:B------:R3:W4:Y:S01]  /*01a0*/  @P0 LDG.E.EL.128 R4, desc[UR8][R14.64] ;  /* 0x000000080e040981 */ /* 0x000722000c2e1d00 */
[----:B------:R-:W5:Y:S01]  /*01b0*/  S2UR UR6, SR_CgaCtaId ;  /* 0x00000000000679c3 */ /* 0x000f620000008800 */
[----:B------:R-:W-:Y:S01]  /*01c0*/  UMOV UR5, 0x400 ;  /* 0x0000040000057882 */ /* 0x000fe20000000000 */
[----:B-1----:R-:W-:Y:S01]  /*01d0*/  SHF.R.U32.HI R13, RZ, 0x3, R2 ;  /* 0x00000003ff0d7819 */ /* 0x002fe20000011602 */
[----:B------:R-:W1:Y:S01]  /*01e0*/  S2R R18, SR_TID.X ;  /* 0x0000000000127919 */ /* 0x000e620000002100 */
[----:B-----5:R-:W-:Y:S01]  /*01f0*/  UPRMT UR5, UR6, 0x654, UR5 ;  /* 0x0000065406057896 */ /* 0x020fe20008000005 */
[----:B-1----:R-:W-:Y:S01]  /*0200*/  SHF.R.U32.HI R0, RZ, 0x1, R18 ;  /* 0x00000001ff007819 */ /* 0x002fe20000011612 */
[----:B------:R-:W-:-:S03]  /*0210*/  IMAD.SHL.U32 R12, R18, 0x10, RZ ;  /* 0x00000010120c7824 */ /* 0x000fc600078e00ff */
[----:B------:R-:W-:Y:S02]  /*0220*/  LOP3.LUT R16, R0, 0x3c, RZ, 0xc0, !PT ;  /* 0x0000003c00107812 */ /* 0x000fe400078ec0ff */
[----:B------:R-:W-:Y:S02]  /*0230*/  LOP3.LUT R17, R12, 0x7f0, RZ, 0xc0, !PT ;  /* 0x000007f00c117812 */ /* 0x000fe400078ec0ff */
[----:B------:R-:W-:Y:S02]  /*0240*/  LOP3.LUT R0, R3, 0x1f, R2, 0xf8, !PT ;  /* 0x0000001f03007812 */ /* 0x000fe400078ef802 */
[----:B------:R-:W-:Y:S02]  /*0250*/  SHF.R.U32.HI R3, RZ, 0x5, R2 ;  /* 0x00000005ff037819 */ /* 0x000fe40000011602 */
[----:B------:R-:W-:Y:S02]  /*0260*/  LOP3.LUT R12, R18, 0x7f, RZ, 0xc0, !PT ;  /* 0x0000007f120c7812 */ /* 0x000fe400078ec0ff */
[----:B------:R-:W-:-:S02]  /*0270*/  LOP3.LUT R2, R13, 0xc, RZ, 0xc0, !PT ;  /* 0x0000000c0d027812 */ /* 0x000fc400078ec0ff */
[----:B------:R-:W-:Y:S02]  /*0280*/  IADD3 R16, R17, UR5, R16 ;  /* 0x0000000511107c10 */ /* 0x000fe4000fffe010 */
[----:B------:R-:W-:Y:S01]  /*0290*/  SGXT.U32 R13, R3, 0x2 ;  /* 0x00000002030d781a */ /* 0x000fe20000000000 */
[----:B------:R-:W-:Y:S01]  /*02a0*/  VIADD R3, R2, UR5 ;  /* 0x0000000502037c36 */ /* 0x000fe20008000000 */
[C---:B---3--:R-:W-:Y:S02]  /*02b0*/  LOP3.LUT R15, R12.reuse, 0x100, RZ, 0xfc, !PT ;  /* 0x000001000c0f7812 */ /* 0x048fe400078efcff */
[C---:B------:R-:W-:Y:S01]  /*02c0*/  LOP3.LUT R14, R12.reuse, 0x80, RZ, 0xfc, !PT ;  /* 0x000000800c0e7812 */ /* 0x040fe200078efcff */
[----:B------:R-:W-:Y:S01]  /*02d0*/  IMAD R20, R12, 0x4, R3 ;  /* 0x000000040c147824 */ /* 0x000fe200078e0203 */
[----:B------:R-:W-:Y:S02]  /*02e0*/  SHF.R.U32.HI R15, RZ, 0x3, R15 ;  /* 0x00000003ff0f7819 */ /* 0x000fe4000001160f */
[----:B------:R-:W-:-:S02]  /*02f0*/  LOP3.LUT R13, R13, UR4, RZ, 0xfc, !PT ;  /* 0x000000040d0d7c12 */ /* 0x000fc4000f8efcff */
[----:B------:R-:W-:Y:S02]  /*0300*/  LOP3.LUT R17, R12, 0x180, RZ, 0xfc, !PT ;  /* 0x000001800c117812 */ /* 0x000fe400078efcff */
[----:B------:R-:W-:Y:S01]  /*0310*/  SHF.R.U32.HI R14, RZ, 0x3, R14 ;  /* 0x00000003ff0e7819 */ /* 0x000fe2000001160e */
[----:B------:R-:W-:Y:S01]  /*0320*/  IMAD.HI R24, R13, 0x3e88cb3d, RZ ;  /* 0x3e88cb3d0d187827 */ /* 0x000fe200078e02ff */
[----:B------:R-:W-:Y:S02]  /*0330*/  LOP3.LUT R3, R15, 0x2c, RZ, 0xc0, !PT ;  /* 0x0000002c0f037812 */ /* 0x000fe400078ec0ff */
[----:B------:R-:W-:Y:S02]  /*0340*/  SHF.R.U32.HI R17, RZ, 0x3, R17 ;  /* 0x00000003ff117819 */ /* 0x000fe40000011611 */
[----:B------:R-:W-:Y:S01]  /*0350*/  LOP3.LUT R14, R14, 0x1c, RZ, 0xc0, !PT ;  /* 0x0000001c0e0e7812 */ /* 0x000fe200078ec0ff */
[----:B------:R-:W-:Y:S01]  /*0360*/  VIADD R19, R3, UR5 ;  /* 0x0000000503137c36 */ /* 0x000fe20008000000 */
[----:B------:R-:W-:-:S02]  /*0370*/  LOP3.LUT R18, R17, 0x3c, RZ, 0xc0, !PT ;  /* 0x0000003c11127812 */ /* 0x000fc400078ec0ff */
[----:B------:R-:W-:Y:S01]  /*0380*/  SHF.R.U32.HI R3, RZ, 0x1f, R24 ;  /* 0x0000001fff037819 */ /* 0x000fe20000011618 */
[----:B------:R-:W-:Y:S01]  /*0390*/  VIADD R17, R14, UR5 ;  /* 0x000000050e117c36 */ /* 0x000fe20008000000 */
[C---:B------:R-:W-:Y:S01]  /*03a0*/  LOP3.LUT R2, R13.reuse, 0x4, RZ, 0xfc, !PT ;  /* 0x000000040d027812 */ /* 0x040fe200078efcff */
[----:B------:R-:W-:Y:S01]  /*03b0*/  VIADD R23, R18, UR5 ;  /* 0x0000000512177c36 */ /* 0x000fe20008000000 */
[----:B------:R-:W-:Y:S01]  /*03c0*/  LEA.HI.SX32 R24, R24, R3, 0x1b ;  /* 0x0000000318187211 */ /* 0x000fe200078fdaff */
[C---:B------:R-:W-:Y:S01]  /*03d0*/  IMAD R18, R12.reuse, 0x4, R17 ;  /* 0x000000040c127824 */ /* 0x040fe200078e0211 */
[C---:B------:R-:W-:Y:S01]  /*03e0*/  LOP3.LUT R15, R13.reuse, 0x8, RZ, 0xfc, !PT ;  /* 0x000000080d0f7812 */ /* 0x040fe200078efcff */
[----:B------:R-:W-:Y:S01]  /*03f0*/  IMAD R19, R12, 0x4, R19 ;  /* 0x000000040c137824 */ /* 0x000fe200078e0213 */
[----:B------:R-:W-:Y:S01]  /*0400*/  ISETP.GE.AND P0, PT, R0, 0x100, PT ;  /* 0x000001000000780c */ /* 0x000fe20003f06270 */
[----:B------:R-:W-:Y:S02]  /*0410*/  IMAD R12, R12, 0x4, R23 ;  /* 0x000000040c0c7824 */ /* 0x000fe400078e0217 */
[----:B------:R-:W-:Y:S01]  /*0420*/  IMAD R23, R24, -0x83, R13 ;  /* 0xffffff7d18177824 */ /* 0x000fe200078e020d */
[C---:B------:R-:W-:Y:S01]  /*0430*/  ISETP.LT.AND P6, PT, R2.reuse, 0x20c, !P0 ;  /* 0x0000020c0200780c */ /* 0x040fe200047c1270 */
[----:B------:R-:W-:Y:S01]  /*0440*/  IMAD.HI R14, R2, 0x3e88cb3d, RZ ;  /* 0x3e88cb3d020e7827 */ /* 0x000fe200078e02ff */
[----:B------:R-:W-:-:S02]  /*0450*/  ISETP.LT.AND P3, PT, R13, 0x20c, !P0 ;  /* 0x0000020c0d00780c */ /* 0x000fc40004761270 */
[C---:B------:R-:W-:Y:S01]  /*0460*/  ISETP.LT.AND P1, PT, R15.reuse, 0x20c, !P0 ;  /* 0x0000020c0f00780c */ /* 0x040fe20004721270 */
[----:B------:R-:W-:Y:S01]  /*0470*/  IMAD R27, R0, 0x83, R23 ;  /* 0x00000083001b7824 */ /* 0x000fe200078e0217 */
[----:B------:R-:W-:Y:S01]  /*0480*/  SHF.R.U32.HI R17, RZ, 0x1f, R14 ;  /* 0x0000001fff117819 */ /* 0x000fe2000001160e */
[----:B------:R-:W-:-:S03]  /*0490*/  IMAD.HI R21, R15, 0x3e88cb3d, RZ ;  /* 0x3e88cb3d0f157827 */ /* 0x000fc600078e02ff */
[----:B------:R-:W-:Y:S02]  /*04a0*/  LEA.HI.SX32 R3, R14, R17, 0x1b ;  /* 0x000000110e037211 */ /* 0x000fe400078fdaff */
[----:B------:R-:W-:Y:S02]  /*04b0*/  SHF.R.U32.HI R22, RZ, 0x1f, R21 ;  /* 0x0000001fff167819 */ /* 0x000fe40000011615 */
[----:B------:R-:W-:Y:S01]  /*04c0*/  LOP3.LUT R17, R13, 0xc, RZ, 0xfc, !PT ;  /* 0x0000000c0d117812 */ /* 0x000fe200078efcff */
[----:B------:R-:W-:Y:S01]  /*04d0*/  IMAD R2, R3, -0x83, R2 ;  /* 0xffffff7d03027824 */ /* 0x000fe200078e0202 */
[----:B------:R-:W-:Y:S02]  /*04e0*/  LEA.HI.SX32 R14, R21, R22, 0x1b ;  /* 0x00000016150e7211 */ /* 0x000fe400078fdaff */
[----:B------:R-:W-:Y:S01]  /*04f0*/  LOP3.LUT R21, R13, 0x10, RZ, 0xfc, !PT ;  /* 0x000000100d157812 */ /* 0x000fe200078efcff */
[C---:B------:R-:W-:Y:S01]  /*0500*/  IMAD.HI R22, R17.reuse, 0x3e88cb3d, RZ ;  /* 0x3e88cb3d11167827 */ /* 0x040fe200078e02ff */
[----:B------:R-:W-:-:S03]  /*0510*/  ISETP.LT.AND P2, PT, R17, 0x20c, !P0 ;  /* 0x0000020c1100780c */ /* 0x000fc60004741270 */
[----:B------:R-:W-:Y:S01]  /*0520*/  IMAD.HI R26, R21, 0x3e88cb3d, RZ ;  /* 0x3e88cb3d151a7827 */ /* 0x000fe200078e02ff */
[----:B------:R-:W-:-:S03]  /*0530*/  SHF.R.U32.HI R25, RZ, 0x1f, R22 ;  /* 0x0000001fff197819 */ /* 0x000fc60000011616 */
[----:B------:R-:W-:Y:S01]  /*0540*/  IMAD R29, R14, -0x83, R15 ;  /* 0xffffff7d0e1d7824 */ /* 0x000fe200078e020f */
[----:B------:R-:W-:Y:S01]  /*0550*/  LEA.HI.SX32 R22, R22, R25, 0x1b ;  /* 0x0000001916167211 */ /* 0x000fe200078fdaff */
[----:B------:R-:W-:Y:S01]  /*0560*/  IMAD R25, R24, 0x8300, R27 ;  /* 0x0000830018197824 */ /* 0x000fe200078e021b */
[----:B------:R-:W-:Y:S01]  /*0570*/  SHF.R.U32.HI R27, RZ, 0x1f, R26 ;  /* 0x0000001fff1b7819 */ /* 0x000fe2000001161a */
[----:B------:R-:W-:Y:S01]  /*0580*/  IMAD R29, R14, 0x8300, R29 ;  /* 0x000083000e1d7824 */ /* 0x000fe200078e021d */
[C---:B------:R-:W-:Y:S01]  /*0590*/  LOP3.LUT R24, R13.reuse, 0x14, RZ, 0xfc, !PT ;  /* 0x000000140d187812 */ /* 0x040fe200078efcff */
[----:B------:R-:W-:Y:S01]  /*05a0*/  IMAD R17, R22, -0x83, R17 ;  /* 0xffffff7d16117824 */ /* 0x000fe200078e0211 */
[----:B------:R-:W-:Y:S02]  /*05b0*/  LEA.HI.SX32 R26, R26, R27, 0x1b ;  /* 0x0000001b1a1a7211 */ /* 0x000fe400078fdaff */
[----:B------:R-:W-:Y:S01]  /*05c0*/  LOP3.LUT R27, R13, 0x18, RZ, 0xfc, !PT ;  /* 0x000000180d1b7812 */ /* 0x000fe200078efcff */
[C---:B------:R-:W-:Y:S01]  /*05d0*/  IMAD.HI R28, R24.reuse, 0x3e88cb3d, RZ ;  /* 0x3e88cb3d181c7827 */ /* 0x040fe200078e02ff */
[----:B------:R-:W-:-:S02]  /*05e0*/  ISETP.LT.AND P4, PT, R24, 0x20c, !P0 ;  /* 0x0000020c1800780c */ /* 0x000fc40004781270 */
[----:B------:R-:W-:Y:S01]  /*05f0*/  ISETP.LT.AND P5, PT, R27, 0x20c, !P0 ;  /* 0x0000020c1b00780c */ /* 0x000fe200047a1270 */
[----:B------:R-:W-:Y:S01]  /*0600*/  IMAD R17, R22, 0x8300, R17 ;  /* 0x0000830016117824 */ /* 0x000fe200078e0211 */
[----:B------:R-:W-:Y:S01]  /*0610*/  LOP3.LUT R13, R13, 0x1c, RZ, 0xfc, !PT ;  /* 0x0000001c0d0d7812 */ /* 0x000fe200078efcff */
[----:B--2---:R-:W-:Y:S04]  /*0620*/  STS [R16], R8 ;  /* 0x0000000810007388 */ /* 0x004fe80000000800 */
[----:B------:R-:W-:Y:S04]  /*0630*/  STS [R16+0x4], R9 ;  /* 0x0000040910007388 */ /* 0x000fe80000000800 */
[----:B------:R-:W-:Y:S04]  /*0640*/  STS [R16+0x8], R10 ;  /* 0x0000080a10007388 */ /* 0x000fe80000000800 */
[----:B------:R1:W-:Y:S01]  /*0650*/  STS [R16+0xc], R11 ;  /* 0x00000c0b10007388 */ /* 0x0003e20000000800 */
[----:B------:R-:W-:Y:S01]  /*0660*/  BAR.SYNC.DEFER_BLOCKING 0x0 ;  /* 0x0000000000007b1d */ /* 0x000fe20000010000 */
[----:B-1----:R-:W-:-:S07]  /*0670*/  IMAD R11, R3, 0x8300, R2 ;  /* 0x00008300030b7824 */ /* 0x002fce00078e0202 */
[----:B------:R-:W1:Y:S01]  /*0680*/  LDC.64 R2, c[0x0][0x218] ;  /* 0x00008600ff027b82 */ /* 0x000e620000000a00 */
[----:B------:R-:W2:Y:S04]  /*0690*/  LDS R23, [R20] ;  /* 0x0000000014177984 */ /* 0x000ea80000000800 */
[----:B------:R-:W3:Y:S04]  /*06a0*/  LDS R10, [R18+0x200] ;  /* 0x00020000120a7984 */ /* 0x000ee80000000800 */
[----:B------:R-:W5:Y:S04]  /*06b0*/  LDS R9, [R19+0x400] ;  /* 0x0004000013097984 */ /* 0x000f680000000800 */
[----:B------:R-:W3:Y:S01]  /*06c0*/  LDS R8, [R12+0x600] ;  /* 0x000600000c087984 */ /* 0x000ee20000000800 */
[----:B------:R-:W-:Y:S06]  /*06d0*/  BAR.SYNC.DEFER_BLOCKING 0x0 ;  /* 0x0000000000007b1d */ /* 0x000fec0000010000 */
[----:B----4-:R-:W-:Y:S04]  /*06e0*/  STS [R16], R4 ;  /* 0x0000000410007388 */ /* 0x010fe80000000800 */
[----:B------:R4:W-:Y:S04]  /*06f0*/  STS [R16+0x4], R5 ;  /* 0x0000040510007388 */ /* 0x0009e80000000800 */
[----:B------:R4:W-:Y:S04]  /*0700*/  STS [R16+0x8], R6 ;  /* 0x0000080610007388 */ /* 0x0009e80000000800 */
[----:B------:R1:W-:Y:S01]  /*0710*/  STS [R16+0xc], R7 ;  /* 0x00000c0710007388 */ /* 0x0003e20000000800 */
[----:B----4-:R-:W-:Y:S01]  /*0720*/  SHF.R.U32.HI R5, RZ, 0x1f, R28 ;  /* 0x0000001fff057819 */ /* 0x010fe2000001161c */
[----:B------:R-:W-:Y:S01]  /*0730*/  BAR.SYNC.DEFER_BLOCKING 0x0 ;  /* 0x0000000000007b1d */ /* 0x000fe20000010000 */
[----:B0-----:R-:W-:-:S02]  /*0740*/  IMAD.HI R6, R27, 0x3e88cb3d, RZ ;  /* 0x3e88cb3d1b067827 */ /* 0x001fc400078e02ff */
[----:B------:R-:W-:Y:S02]  /*0750*/  LEA.HI.SX32 R15, R28, R5, 0x1b ;  /* 0x000000051c0f7211 */ /* 0x000fe400078fdaff */
[----:B-1----:R-:W-:Y:S01]  /*0760*/  IMAD.WIDE R4, R25, 0x4, R2 ;  /* 0x0000000419047825 */ /* 0x002fe200078e0202 */
[----:B------:R-:W-:-:S03]  /*0770*/  SHF.R.U32.HI R7, RZ, 0x1f, R6 ;  /* 0x0000001fff077819 */ /* 0x000fc60000011606 */
[C---:B------:R-:W-:Y:S01]  /*0780*/  IMAD R24, R15.reuse, -0x83, R24 ;  /* 0xffffff7d0f187824 */ /* 0x040fe200078e0218 */
[----:B------:R-:W-:Y:S01]  /*0790*/  LEA.HI.SX32 R14, R6, R7, 0x1b ;  /* 0x00000007060e7211 */ /* 0x000fe200078fdaff */
[----:B------:R-:W-:Y:S02]  /*07a0*/  IMAD R7, R0, 0x83, R11 ;  /* 0x0000008300077824 */ /* 0x000fe400078e020b */
[----:B------:R-:W-:Y:S02]  /*07b0*/  IMAD R11, R15, 0x8300, R24 ;  /* 0x000083000f0b7824 */ /* 0x000fe400078e0218 */
[----:B------:R-:W-:Y:S02]  /*07c0*/  IMAD R27, R14, -0x83, R27 ;  /* 0xffffff7d0e1b7824 */ /* 0x000fe400078e021b */
[----:B------:R-:W-:Y:S02]  /*07d0*/  IMAD R15, R0, 0x83, R17 ;  /* 0x00000083000f7824 */ /* 0x000fe400078e0211 */
[----:B------:R-:W-:-:S02]  /*07e0*/  IMAD R27, R14, 0x8300, R27 ;  /* 0x000083000e1b7824 */ /* 0x000fc400078e021b */
[----:B------:R-:W-:Y:S01]  /*07f0*/  IMAD.WIDE R6, R7, 0x4, R2 ;  /* 0x0000000407067825 */ /* 0x000fe200078e0202 */
[----:B------:R-:W0:Y:S03]  /*0800*/  LDS R20, [R20] ;  /* 0x0000000014147984 */ /* 0x000e260000000800 */
[C---:B------:R-:W-:Y:S01]  /*0810*/  IMAD R11, R0.reuse, 0x83, R11 ;  /* 0x00000083000b7824 */ /* 0x040fe200078e020b */
[----:B------:R-:W1:Y:S01]  /*0820*/  LDS R18, [R18+0x200] ;  /* 0x0002000012127984 */ /* 0x000e620000000800 */
[----:B------:R-:W-:Y:S02]  /*0830*/  IMAD R27, R0, 0x83, R27 ;  /* 0x00000083001b7824 */ /* 0x000fe400078e021b */
[----:B------:R-:W-:Y:S01]  /*0840*/  IMAD.WIDE R14, R15, 0x4, R2 ;  /* 0x000000040f0e7825 */ /* 0x000fe200078e0202 */
[----:B------:R-:W4:Y:S04]  /*0850*/  LDS R19, [R19+0x400] ;  /* 0x0004000013137984 */ /* 0x000f280000000800 */
[----:B--2---:R2:W-:Y:S01]  /*0860*/  @P3 STG.E desc[UR8][R4.64], R23 ;  /* 0x0000001704003986 */ /* 0x0045e2000c101908 */
[----:B------:R-:W-:Y:S01]  /*0870*/  ISETP.LT.AND P3, PT, R21, 0x20c, !P0 ;  /* 0x0000020c1500780c */ /* 0x000fe20004761270 */
[C---:B------:R-:W-:Y:S01]  /*0880*/  IMAD R21, R26.reuse, -0x83, R21 ;  /* 0xffffff7d1a157824 */ /* 0x040fe200078e0215 */
[----:B------:R-:W-:Y:S01]  /*0890*/  ISETP.LT.AND P0, PT, R13, 0x20c, !P0 ;  /* 0x0000020c0d00780c */ /* 0x000fe20004701270 */
[----:B---3--:R3:W-:Y:S02]  /*08a0*/  @P6 STG.E desc[UR8][R6.64], R10 ;  /* 0x0000000a06006986 */ /* 0x0087e4000c101908 */
[----:B------:R-:W-:-:S04]  /*08b0*/  IMAD R21, R26, 0x8300, R21 ;  /* 0x000083001a157824 */ /* 0x000fc800078e0215 */
[C---:B------:R-:W-:Y:S02]  /*08c0*/  IMAD R17, R0.reuse, 0x83, R21 ;  /* 0x0000008300117824 */ /* 0x040fe400078e0215 */
[----:B--2---:R-:W-:Y:S02]  /*08d0*/  IMAD R5, R0, 0x83, R29 ;  /* 0x0000008300057824 */ /* 0x004fe400078e021d */
[----:B------:R-:W-:-:S04]  /*08e0*/  IMAD.WIDE R16, R17, 0x4, R2 ;  /* 0x0000000411107825 */ /* 0x000fc800078e0202 */
[----:B------:R-:W-:-:S04]  /*08f0*/  IMAD.WIDE R4, R5, 0x4, R2 ;  /* 0x0000000405047825 */ /* 0x000fc800078e0202 */
[--C-:B------:R-:W-:Y:S01]  /*0900*/  IMAD.WIDE R22, R11, 0x4, R2.reuse ;  /* 0x000000040b167825 */ /* 0x100fe200078e0202 */
[----:B-----5:R2:W-:Y:S03]  /*0910*/  @P1 STG.E desc[UR8][R4.64], R9 ;  /* 0x0000000904001986 */ /* 0x0205e6000c101908 */
[----:B---3--:R-:W-:Y:S01]  /*0920*/  IMAD.WIDE R6, R27, 0x4, R2 ;  /* 0x000000041b067825 */ /* 0x008fe200078e0202 */
[----:B------:R2:W-:Y:S04]  /*0930*/  @P2 STG.E desc[UR8][R14.64], R8 ;  /* 0x000000080e002986 */ /* 0x0005e8000c101908 */
[----:B0-----:R2:W-:Y:S04]  /*0940*/  @P3 STG.E desc[UR8][R16.64], R20 ;  /* 0x0000001410003986 */ /* 0x0015e8000c101908 */
[----:B-1----:R2:W-:Y:S04]  /*0950*/  @P4 STG.E desc[UR8][R22.64], R18 ;  /* 0x0000001216004986 */ /* 0x0025e8000c101908 */
[----:B----4-:R2:W-:Y:S01]  /*0960*/  @P5 STG.E desc[UR8][R6.64], R19 ;  /* 0x0000001306005986 */ /* 0x0105e2000c101908 */
[----:B------:R-:W-:Y:S05]  /*0970*/  @!P0 EXIT ;  /* 0x000000000000894d */ /* 0x000fea0003800000 */
[----:B--2---:R-:W0:Y:S01]  /*0980*/  LDS R7, [R12+0x600] ;  /* 0x000600000c077984 */ /* 0x004e220000000800 */
[----:B------:R-:W-:-:S05]  /*0990*/  IMAD.HI R4, R13, 0x3e88cb3d, RZ ;  /* 0x3e88cb3d0d047827 */ /* 0x000fca00078e02ff */
[----:B------:R-:W-:-:S04]  /*09a0*/  SHF.R.U32.HI R5, RZ, 0x1f, R4 ;  /* 0x0000001fff057819 */ /* 0x000fc80000011604 */
[----:B------:R-:W-:-:S05]  /*09b0*/  LEA.HI.SX32 R4, R4, R5, 0x1b ;  /* 0x0000000504047211 */ /* 0x000fca00078fdaff */
[----:B------:R-:W-:-:S04]  /*09c0*/  IMAD R13, R4, -0x83, R13 ;  /* 0xffffff7d040d7824 */ /* 0x000fc800078e020d */
[----:B------:R-:W-:-:S04]  /*09d0*/  IMAD R13, R4, 0x8300, R13 ;  /* 0x00008300040d7824 */ /* 0x000fc800078e020d */
[----:B------:R-:W-:-:S04]  /*09e0*/  IMAD R13, R0, 0x83, R13 ;  /* 0x00000083000d7824 */ /* 0x000fc800078e020d */
[----:B------:R-:W-:-:S05]  /*09f0*/  IMAD.WIDE R2, R13, 0x4, R2 ;  /* 0x000000040d027825 */ /* 0x000fca00078e0202 */
[----:B0-----:R-:W-:Y:S01]  /*0a00*/  STG.E desc[UR8][R2.64], R7 ;  /* 0x0000000702007986 */ /* 0x001fe2000c101908 */
[----:B------:R-:W-:Y:S05]  /*0a10*/  EXIT ;  /* 0x000000000000794d */ /* 0x000fea0003800000 */
.L_x_0:
[----:B------:R-:W-:-:S00]  /*0a20*/  BRA `(.L_x_0) ;  /* 0xfffffffc00fc7947 */ /* 0x000fc0000383ffff */
[----:B------:R-:W-:-:S00]  /*0a30*/  NOP ;  /* 0x0000000000007918 */ /* 0x000fc00000000000 */
        /* <DEDUP_REMOVED lines=12> */
.L_x_1:


//--------------------- .nv.shared.triton_poi_fused_convolution_23 --------------------------
	.section	.nv.shared.triton_poi_fused_convolution_23,"aw",@nobits
	.sectionflags	@""
	.align	16
	.zero		1024


//--------------------- .nv.constant0.triton_poi_fused_convolution_23 --------------------------
	.section	.nv.constant0.triton_poi_fused_convolution_23,"a",@progbits
	.sectionflags	@""
	.align	4
.nv.constant0.triton_poi_fused_convolution_23:
	.zero		552
